//
// Generated by NVIDIA NVVM Compiler
//
// Compiler Build ID: CL-36424714
// Cuda compilation tools, release 13.0, V13.0.88
// Based on NVVM 20.0.0
//

.version 9.0
.target sm_100
.address_size 64

	// .globl	_Z12process_dataPfi
.global .align 4 .b8 __cudart_i2opi_f[24] = {65, 144, 67, 60, 153, 149, 98, 219, 192, 221, 52, 245, 209, 87, 39, 252, 41, 21, 68, 78, 110, 131, 249, 162};

.visible .entry _Z12process_dataPfi(
	.param .u64 .ptr .align 1 _Z12process_dataPfi_param_0,
	.param .u32 _Z12process_dataPfi_param_1
)
{
	.local .align 4 .b8 	__local_depot0[28];
	.reg .b64 	%SP;
	.reg .b64 	%SPL;
	.reg .pred 	%p<19>;
	.reg .b32 	%r<89>;
	.reg .b32 	%f<49>;
	.reg .b64 	%rd<42>;
	.reg .b64 	%fd<5>;

	mov.u64 	%SPL, __local_depot0;
	ld.param.u64 	%rd15, [_Z12process_dataPfi_param_0];
	ld.param.u32 	%r33, [_Z12process_dataPfi_param_1];
	add.u64 	%rd1, %SPL, 0;
	add.u64 	%rd2, %SPL, 0;
	mov.u32 	%r34, %tid.x;
	mov.u32 	%r35, %ctaid.x;
	mov.u32 	%r1, %ntid.x;
	mad.lo.s32 	%r80, %r35, %r1, %r34;
	setp.ge.s32 	%p1, %r80, %r33;
	@%p1 bra 	$L__BB0_19;
	mov.u32 	%r36, %nctaid.x;
	mul.lo.s32 	%r3, %r1, %r36;
	cvta.to.global.u64 	%rd3, %rd15;
	mov.u64 	%rd29, __cudart_i2opi_f;
$L__BB0_2:
	mul.wide.s32 	%rd18, %r80, 4;
	add.s64 	%rd4, %rd3, %rd18;
	ld.global.f32 	%f1, [%rd4];
	mul.f32 	%f11, %f1, 0f3F22F983;
	cvt.rni.s32.f32 	%r88, %f11;
	cvt.rn.f32.s32 	%f12, %r88;
	fma.rn.f32 	%f13, %f12, 0fBFC90FDA, %f1;
	fma.rn.f32 	%f14, %f12, 0fB3A22168, %f13;
	fma.rn.f32 	%f48, %f12, 0fA7C234C5, %f14;
	abs.f32 	%f3, %f1;
	setp.ltu.f32 	%p2, %f3, 0f47CE4780;
	mov.u32 	%r84, %r88;
	mov.f32 	%f47, %f48;
	@%p2 bra 	$L__BB0_10;
	setp.neu.f32 	%p3, %f3, 0f7F800000;
	@%p3 bra 	$L__BB0_5;
	mov.f32 	%f17, 0f00000000;
	mul.rn.f32 	%f47, %f1, %f17;
	mov.b32 	%r84, 0;
	bra.uni 	$L__BB0_10;
$L__BB0_5:
	mov.b32 	%r6, %f1;
	shl.b32 	%r38, %r6, 8;
	or.b32  	%r7, %r38, -2147483648;
	mov.b64 	%rd40, 0;
	mov.b32 	%r81, 0;
	mov.u64 	%rd38, %rd29;
	mov.u64 	%rd39, %rd2;
$L__BB0_6:
	.pragma "nounroll";
	ld.global.nc.u32 	%r39, [%rd38];
	mad.wide.u32 	%rd21, %r39, %r7, %rd40;
	shr.u64 	%rd40, %rd21, 32;
	st.local.u32 	[%rd39], %rd21;
	add.s32 	%r81, %r81, 1;
	add.s64 	%rd39, %rd39, 4;
	add.s64 	%rd38, %rd38, 4;
	setp.ne.s32 	%p4, %r81, 6;
	@%p4 bra 	$L__BB0_6;
	shr.u32 	%r40, %r6, 23;
	st.local.u32 	[%rd2+24], %rd40;
	and.b32  	%r10, %r40, 31;
	and.b32  	%r41, %r40, 224;
	add.s32 	%r42, %r41, -128;
	shr.u32 	%r43, %r42, 5;
	mul.wide.u32 	%rd22, %r43, 4;
	sub.s64 	%rd11, %rd2, %rd22;
	ld.local.u32 	%r82, [%rd11+24];
	ld.local.u32 	%r83, [%rd11+20];
	setp.eq.s32 	%p5, %r10, 0;
	@%p5 bra 	$L__BB0_9;
	shf.l.wrap.b32 	%r82, %r83, %r82, %r10;
	ld.local.u32 	%r44, [%rd11+16];
	shf.l.wrap.b32 	%r83, %r44, %r83, %r10;
$L__BB0_9:
	shr.u32 	%r45, %r82, 30;
	shf.l.wrap.b32 	%r46, %r83, %r82, 2;
	shl.b32 	%r47, %r83, 2;
	shr.u32 	%r48, %r46, 31;
	add.s32 	%r49, %r48, %r45;
	neg.s32 	%r50, %r49;
	setp.lt.s32 	%p6, %r6, 0;
	selp.b32 	%r84, %r50, %r49, %p6;
	xor.b32  	%r51, %r46, %r6;
	shr.s32 	%r52, %r46, 31;
	xor.b32  	%r53, %r52, %r46;
	xor.b32  	%r54, %r52, %r47;
	cvt.u64.u32 	%rd23, %r53;
	shl.b64 	%rd24, %rd23, 32;
	cvt.u64.u32 	%rd25, %r54;
	or.b64  	%rd26, %rd24, %rd25;
	cvt.rn.f64.s64 	%fd1, %rd26;
	mul.f64 	%fd2, %fd1, 0d3BF921FB54442D19;
	cvt.rn.f32.f64 	%f15, %fd2;
	neg.f32 	%f16, %f15;
	setp.lt.s32 	%p7, %r51, 0;
	selp.f32 	%f47, %f16, %f15, %p7;
$L__BB0_10:
	setp.ltu.f32 	%p8, %f3, 0f47CE4780;
	mul.rn.f32 	%f18, %f47, %f47;
	and.b32  	%r56, %r84, 1;
	setp.eq.b32 	%p9, %r56, 1;
	selp.f32 	%f19, 0f3F800000, %f47, %p9;
	fma.rn.f32 	%f20, %f18, %f19, 0f00000000;
	fma.rn.f32 	%f21, %f18, 0f37CBAC00, 0fBAB607ED;
	selp.f32 	%f22, %f21, 0fB94D4153, %p9;
	selp.f32 	%f23, 0f3D2AAABB, 0f3C0885E4, %p9;
	fma.rn.f32 	%f24, %f22, %f18, %f23;
	selp.f32 	%f25, 0fBEFFFFFF, 0fBE2AAAA8, %p9;
	fma.rn.f32 	%f26, %f24, %f18, %f25;
	fma.rn.f32 	%f27, %f26, %f20, %f19;
	and.b32  	%r57, %r84, 2;
	setp.eq.s32 	%p10, %r57, 0;
	mov.f32 	%f28, 0f00000000;
	sub.f32 	%f29, %f28, %f27;
	selp.f32 	%f7, %f27, %f29, %p10;
	@%p8 bra 	$L__BB0_18;
	setp.neu.f32 	%p11, %f3, 0f7F800000;
	@%p11 bra 	$L__BB0_13;
	mov.f32 	%f32, 0f00000000;
	mul.rn.f32 	%f48, %f1, %f32;
	mov.b32 	%r88, 0;
	bra.uni 	$L__BB0_18;
$L__BB0_13:
	mov.b32 	%r19, %f1;
	shl.b32 	%r59, %r19, 8;
	or.b32  	%r20, %r59, -2147483648;
	mov.b64 	%rd41, 0;
	mov.b32 	%r85, 0;
$L__BB0_14:
	.pragma "nounroll";
	mul.wide.u32 	%rd28, %r85, 4;
	add.s64 	%rd30, %rd29, %rd28;
	ld.global.nc.u32 	%r60, [%rd30];
	mad.wide.u32 	%rd31, %r60, %r20, %rd41;
	shr.u64 	%rd41, %rd31, 32;
	add.s64 	%rd32, %rd1, %rd28;
	st.local.u32 	[%rd32], %rd31;
	add.s32 	%r85, %r85, 1;
	setp.ne.s32 	%p12, %r85, 6;
	@%p12 bra 	$L__BB0_14;
	shr.u32 	%r61, %r19, 23;
	st.local.u32 	[%rd1+24], %rd41;
	and.b32  	%r23, %r61, 31;
	and.b32  	%r62, %r61, 224;
	add.s32 	%r63, %r62, -128;
	shr.u32 	%r64, %r63, 5;
	mul.wide.u32 	%rd33, %r64, 4;
	sub.s64 	%rd14, %rd1, %rd33;
	ld.local.u32 	%r86, [%rd14+24];
	ld.local.u32 	%r87, [%rd14+20];
	setp.eq.s32 	%p13, %r23, 0;
	@%p13 bra 	$L__BB0_17;
	shf.l.wrap.b32 	%r86, %r87, %r86, %r23;
	ld.local.u32 	%r65, [%rd14+16];
	shf.l.wrap.b32 	%r87, %r65, %r87, %r23;
$L__BB0_17:
	shr.u32 	%r66, %r86, 30;
	shf.l.wrap.b32 	%r67, %r87, %r86, 2;
	shl.b32 	%r68, %r87, 2;
	shr.u32 	%r69, %r67, 31;
	add.s32 	%r70, %r69, %r66;
	neg.s32 	%r71, %r70;
	setp.lt.s32 	%p14, %r19, 0;
	selp.b32 	%r88, %r71, %r70, %p14;
	xor.b32  	%r72, %r67, %r19;
	shr.s32 	%r73, %r67, 31;
	xor.b32  	%r74, %r73, %r67;
	xor.b32  	%r75, %r73, %r68;
	cvt.u64.u32 	%rd34, %r74;
	shl.b64 	%rd35, %rd34, 32;
	cvt.u64.u32 	%rd36, %r75;
	or.b64  	%rd37, %rd35, %rd36;
	cvt.rn.f64.s64 	%fd3, %rd37;
	mul.f64 	%fd4, %fd3, 0d3BF921FB54442D19;
	cvt.rn.f32.f64 	%f30, %fd4;
	neg.f32 	%f31, %f30;
	setp.lt.s32 	%p15, %r72, 0;
	selp.f32 	%f48, %f31, %f30, %p15;
$L__BB0_18:
	add.s32 	%r77, %r88, 1;
	mul.rn.f32 	%f33, %f48, %f48;
	and.b32  	%r78, %r88, 1;
	setp.eq.b32 	%p16, %r78, 1;
	selp.f32 	%f34, %f48, 0f3F800000, %p16;
	fma.rn.f32 	%f35, %f33, %f34, 0f00000000;
	fma.rn.f32 	%f36, %f33, 0f37CBAC00, 0fBAB607ED;
	selp.f32 	%f37, 0fB94D4153, %f36, %p16;
	selp.f32 	%f38, 0f3C0885E4, 0f3D2AAABB, %p16;
	fma.rn.f32 	%f39, %f37, %f33, %f38;
	selp.f32 	%f40, 0fBE2AAAA8, 0fBEFFFFFF, %p16;
	fma.rn.f32 	%f41, %f39, %f33, %f40;
	fma.rn.f32 	%f42, %f41, %f35, %f34;
	and.b32  	%r79, %r77, 2;
	setp.eq.s32 	%p17, %r79, 0;
	mov.f32 	%f43, 0f00000000;
	sub.f32 	%f44, %f43, %f42;
	selp.f32 	%f45, %f42, %f44, %p17;
	mul.f32 	%f46, %f7, %f45;
	st.global.f32 	[%rd4], %f46;
	add.s32 	%r80, %r80, %r3;
	setp.lt.s32 	%p18, %r80, %r33;
	@%p18 bra 	$L__BB0_2;
$L__BB0_19:
	ret;

}


// ===== COMPILED SASS (sm_100) =====

	.target	sm_100

	.elftype	@"ET_EXEC"


//--------------------- .note.nv.tkinfo           --------------------------
	.section	.note.nv.tkinfo,"",@"SHT_NOTE"
	.sectionflags	@"SHF_NOTE_NV_TKINFO"
	.tkinfo
        /*0018*/ 	.word	0x00000002
        /*0030*/ 	.string	""
        /*0030*/ 	.string	"ptxas"
        /*0030*/ 	.string	"Cuda compilation tools, release 13.0, V13.0.88"
        /*0030*/ 	.string	"Build cuda_13.0.r13.0/compiler.36424714_0"
        /*0030*/ 	.string	"-arch sm_100 -m 64 "



//--------------------- .note.nv.cuinfo           --------------------------
	.section	.note.nv.cuinfo,"",@"SHT_NOTE"
	.sectionflags	@"SHF_NOTE_NV_CUINFO"
        /*0018*/ 	.short	0x0002
        /*001a*/ 	.short	0x0064
        /*001c*/ 	.short	0x0082
	.zero		2


//--------------------- .nv.info                  --------------------------
	.section	.nv.info,"",@"SHT_CUDA_INFO"
	.align	4


	//----- nvinfo : EIATTR_REGCOUNT
	.align		4
        /*0000*/ 	.byte	0x04, 0x2f
        /*0002*/ 	.short	(.L_2 - .L_1)
	.align		4
.L_1:
        /*0004*/ 	.word	index@(_Z12process_dataPfi)
        /*0008*/ 	.word	0x0000001e


	//----- nvinfo : EIATTR_FRAME_SIZE
	.align		4
.L_2:
        /*000c*/ 	.byte	0x04, 0x11
        /*000e*/ 	.short	(.L_4 - .L_3)
	.align		4
.L_3:
        /*0010*/ 	.word	index@(_Z12process_dataPfi)
        /*0014*/ 	.word	0x00000000


	//----- nvinfo : EIATTR_MIN_STACK_SIZE
	.align		4
.L_4:
        /*0018*/ 	.byte	0x04, 0x12
        /*001a*/ 	.short	(.L_6 - .L_5)
	.align		4
.L_5:
        /*001c*/ 	.word	index@(_Z12process_dataPfi)
        /*0020*/ 	.word	0x00000000
.L_6:


//--------------------- .nv.compat                --------------------------
	.section	.nv.compat,"",@"SHT_CUDA_COMPAT_INFO"
	.align	4
        /*0000*/ 	.byte	0x02, 0x09, 0x00, 0x00, 0x02, 0x02, 0x01, 0x00, 0x02, 0x05, 0x05, 0x00, 0x03, 0x07, 0x01, 0x01
        /*0010*/ 	.byte	0x02, 0x03, 0x00, 0x00, 0x02, 0x06, 0x01, 0x00, 0x04, 0x0b, 0x08, 0x00, 0x01, 0x00, 0x00, 0x00
        /*0020*/ 	.byte	0x00, 0x00, 0x00, 0x00


//--------------------- .nv.info._Z12process_dataPfi --------------------------
	.section	.nv.info._Z12process_dataPfi,"",@"SHT_CUDA_INFO"
	.sectionflags	@""
	.align	4


	//----- nvinfo : EIATTR_CUDA_API_VERSION
	.align		4
        /*0000*/ 	.byte	0x04, 0x37
        /*0002*/ 	.short	(.L_8 - .L_7)
.L_7:
        /*0004*/ 	.word	0x00000082


	//----- nvinfo : EIATTR_KPARAM_INFO
	.align		4
.L_8:
        /*0008*/ 	.byte	0x04, 0x17
        /*000a*/ 	.short	(.L_10 - .L_9)
.L_9:
        /*000c*/ 	.word	0x00000000
        /*0010*/ 	.short	0x0001
        /*0012*/ 	.short	0x0008
        /*0014*/ 	.byte	0x00, 0xf0, 0x11, 0x00


	//----- nvinfo : EIATTR_KPARAM_INFO
	.align		4
.L_10:
        /*0018*/ 	.byte	0x04, 0x17
        /*001a*/ 	.short	(.L_12 - .L_11)
.L_11:
        /*001c*/ 	.word	0x00000000
        /*0020*/ 	.short	0x0000
        /*0022*/ 	.short	0x0000
        /*0024*/ 	.byte	0x00, 0xf5, 0x21, 0x00


	//----- nvinfo : EIATTR_SPARSE_MMA_MASK
	.align		4
.L_12:
        /*0028*/ 	.byte	0x03, 0x50
        /*002a*/ 	.short	0x0000


	//----- nvinfo : EIATTR_MAXREG_COUNT
	.align		4
        /*002c*/ 	.byte	0x03, 0x1b
        /*002e*/ 	.short	0x00ff


	//----- nvinfo : EIATTR_MERCURY_ISA_VERSION
	.align		4
        /*0030*/ 	.byte	0x03, 0x5f
        /*0032*/ 	.short	0x0101


	//----- nvinfo : EIATTR_VRC_CTA_INIT_COUNT
	.align		4
        /*0034*/ 	.byte	0x02, 0x4a
	.zero		1
	.zero		1


	//----- nvinfo : EIATTR_EXIT_INSTR_OFFSETS
	.align		4
        /*0038*/ 	.byte	0x04, 0x1c
        /*003a*/ 	.short	(.L_14 - .L_13)


	//   ....[0]....
.L_13:
        /*003c*/ 	.word	0x00000070


	//   ....[1]....
        /*0040*/ 	.word	0x00000fe0


	//----- nvinfo : EIATTR_CRS_STACK_SIZE
	.align		4
.L_14:
        /*0044*/ 	.byte	0x04, 0x1e
        /*0046*/ 	.short	(.L_16 - .L_15)
.L_15:
        /*0048*/ 	.word	0x00000000


	//----- nvinfo : EIATTR_CBANK_PARAM_SIZE
	.align		4
.L_16:
        /*004c*/ 	.byte	0x03, 0x19
        /*004e*/ 	.short	0x000c


	//----- nvinfo : EIATTR_PARAM_CBANK
	.align		4
        /*0050*/ 	.byte	0x04, 0x0a
        /*0052*/ 	.short	(.L_18 - .L_17)
	.align		4
.L_17:
        /*0054*/ 	.word	index@(.nv.constant0._Z12process_dataPfi)
        /*0058*/ 	.short	0x0380
        /*005a*/ 	.short	0x000c


	//----- nvinfo : EIATTR_SW_WAR
	.align		4
.L_18:
        /*005c*/ 	.byte	0x04, 0x36
        /*005e*/ 	.short	(.L_20 - .L_19)
.L_19:
        /*0060*/ 	.word	0x00000008
.L_20:


//--------------------- .nv.callgraph             --------------------------
	.section	.nv.callgraph,"",@"SHT_CUDA_CALLGRAPH"
	.align	4
	.sectionentsize	8
	.align		4
        /*0000*/ 	.word	0x00000000
	.align		4
        /*0004*/ 	.word	0xffffffff
	.align		4
        /*0008*/ 	.word	0x00000000
	.align		4
        /*000c*/ 	.word	0xfffffffe
	.align		4
        /*0010*/ 	.word	0x00000000
	.align		4
        /*0014*/ 	.word	0xfffffffd
	.align		4
        /*0018*/ 	.word	0x00000000
	.align		4
        /*001c*/ 	.word	0xfffffffc


//--------------------- .nv.constant4             --------------------------
	.section	.nv.constant4,"a",@progbits
	.align	8
	.align		8
.nv.constant4:
        /*0000*/ 	.dword	__cudart_i2opi_f


//--------------------- .text._Z12process_dataPfi --------------------------
	.section	.text._Z12process_dataPfi,"ax",@progbits
	.align	128
        .global         _Z12process_dataPfi
        .type           _Z12process_dataPfi,@function
        .size           _Z12process_dataPfi,(.L_x_12 - _Z12process_dataPfi)
        .other          _Z12process_dataPfi,@"STO_CUDA_ENTRY STV_DEFAULT"
_Z12process_dataPfi:
.text._Z12process_dataPfi:
[----:B------:R-:W-:Y:S01]  /*0000*/  LDC R1, c[0x0][0x37c] ;  /* 0x0000df00ff017b82 */ /* 0x000fe20000000800 */
[----:B------:R-:W0:Y:S07]  /*0010*/  S2R R11, SR_TID.X ;  /* 0x00000000000b7919 */ /* 0x000e2e0000002100 */
[----:B------:R-:W0:Y:S01]  /*0020*/  S2UR UR4, SR_CTAID.X ;  /* 0x00000000000479c3 */ /* 0x000e220000002500 */
[----:B------:R-:W1:Y:S07]  /*0030*/  LDCU UR5, c[0x0][0x388] ;  /* 0x00007100ff0577ac */ /* 0x000e6e0008000800 */
[----:B------:R-:W0:Y:S02]  /*0040*/  LDC R10, c[0x0][0x360] ;  /* 0x0000d800ff0a7b82 */ /* 0x000e240000000800 */
[----:B0-----:R-:W-:-:S05]  /*0050*/  IMAD R11, R10, UR4, R11 ;  /* 0x000000040a0b7c24 */ /* 0x001fca000f8e020b */
[----:B-1----:R-:W-:-:S13]  /*0060*/  ISETP.GE.AND P0, PT, R11, UR5, PT ;  /* 0x000000050b007c0c */ /* 0x002fda000bf06270 */
[----:B------:R-:W-:Y:S05]  /*0070*/  @P0 EXIT ;  /* 0x000000000000094d */ /* 0x000fea0003800000 */
[----:B------:R-:W0:Y:S01]  /*0080*/  LDCU UR4, c[0x0][0x370] ;  /* 0x00006e00ff0477ac */ /* 0x000e220008000800 */
[----:B------:R-:W1:Y:S01]  /*0090*/  LDCU.64 UR6, c[0x0][0x358] ;  /* 0x00006b00ff0677ac */ /* 0x000e620008000a00 */
[----:B0-----:R-:W-:-:S07]  /*00a0*/  IMAD R10, R10, UR4, RZ ;  /* 0x000000040a0a7c24 */ /* 0x001fce000f8e02ff */
.L_x_10:
[----:B0-----:R-:W0:Y:S02]  /*00b0*/  LDC.64 R2, c[0x0][0x380] ;  /* 0x0000e000ff027b82 */ /* 0x001e240000000a00 */
[----:B0-----:R-:W-:-:S05]  /*00c0*/  IMAD.WIDE R2, R11, 0x4, R2 ;  /* 0x000000040b027825 */ /* 0x001fca00078e0202 */
[----:B-1----:R-:W2:Y:S01]  /*00d0*/  LDG.E R14, desc[UR6][R2.64] ;  /* 0x00000006020e7981 */ /* 0x002ea2000c1e1900 */
[----:B------:R-:W-:Y:S01]  /*00e0*/  BSSY.RECONVERGENT B0, `(.L_x_0) ;  /* 0x000006a000007945 */ /* 0x000fe20003800200 */
[C---:B--2---:R-:W-:Y:S01]  /*00f0*/  FMUL R0, R14.reuse, 0.63661974668502807617 ;  /* 0x3f22f9830e007820 */ /* 0x044fe20000400000 */
[----:B------:R-:W-:-:S05]  /*0100*/  FSETP.GE.AND P0, PT, |R14|, 105615, PT ;  /* 0x47ce47800e00780b */ /* 0x000fca0003f06200 */
[----:B------:R-:W0:Y:S02]  /*0110*/  F2I.NTZ R0, R0 ;  /* 0x0000000000007305 */ /* 0x000e240000203100 */
[----:B0-----:R-:W-:Y:S01]  /*0120*/  I2FP.F32.S32 R5, R0 ;  /* 0x0000000000057245 */ /* 0x001fe20000201400 */
[----:B------:R-:W-:-:S04]  /*0130*/  IMAD.MOV.U32 R8, RZ, RZ, R0 ;  /* 0x000000ffff087224 */ /* 0x000fc800078e0000 */
[----:B------:R-:W-:-:S04]  /*0140*/  FFMA R4, R5, -1.5707962512969970703, R14 ;  /* 0xbfc90fda05047823 */ /* 0x000fc8000000000e */
[----:B------:R-:W-:-:S04]  /*0150*/  FFMA R4, R5, -7.5497894158615963534e-08, R4 ;  /* 0xb3a2216805047823 */ /* 0x000fc80000000004 */
[----:B------:R-:W-:-:S04]  /*0160*/  FFMA R4, R5, -5.3903029534742383927e-15, R4 ;  /* 0xa7c234c505047823 */ /* 0x000fc80000000004 */
[----:B------:R-:W-:Y:S01]  /*0170*/  IMAD.MOV.U32 R5, RZ, RZ, R4 ;  /* 0x000000ffff057224 */ /* 0x000fe200078e0004 */
[----:B------:R-:W-:Y:S06]  /*0180*/  @!P0 BRA `(.L_x_1) ;  /* 0x00000004007c8947 */ /* 0x000fec0003800000 */
[----:B------:R-:W-:-:S13]  /*0190*/  FSETP.NEU.AND P0, PT, |R14|, +INF , PT ;  /* 0x7f8000000e00780b */ /* 0x000fda0003f0d200 */
[----:B------:R-:W-:Y:S01]  /*01a0*/  @!P0 FMUL R5, RZ, R14 ;  /* 0x0000000eff058220 */ /* 0x000fe20000400000 */
[----:B------:R-:W-:Y:S01]  /*01b0*/  @!P0 IMAD.MOV.U32 R0, RZ, RZ, RZ ;  /* 0x000000ffff008224 */ /* 0x000fe200078e00ff */
[----:B------:R-:W-:Y:S06]  /*01c0*/  @!P0 BRA `(.L_x_1) ;  /* 0x00000004006c8947 */ /* 0x000fec0003800000 */
[----:B------:R-:W-:Y:S01]  /*01d0*/  IMAD.SHL.U32 R5, R14, 0x100, RZ ;  /* 0x000001000e057824 */ /* 0x000fe200078e00ff */
[----:B------:R-:W0:Y:S01]  /*01e0*/  LDCU.64 UR8, c[0x4][URZ] ;  /* 0x01000000ff0877ac */ /* 0x000e220008000a00 */
[----:B------:R-:W-:Y:S02]  /*01f0*/  IMAD.MOV.U32 R0, RZ, RZ, RZ ;  /* 0x000000ffff007224 */ /* 0x000fe400078e00ff */
[----:B------:R-:W-:Y:S01]  /*0200*/  IMAD.MOV.U32 R13, RZ, RZ, RZ ;  /* 0x000000ffff0d7224 */ /* 0x000fe200078e00ff */
[----:B------:R-:W-:Y:S01]  /*0210*/  LOP3.LUT R9, R5, 0x80000000, RZ, 0xfc, !PT ;  /* 0x8000000005097812 */ /* 0x000fe200078efcff */
[----:B------:R-:W-:Y:S01]  /*0220*/  UMOV UR5, URZ ;  /* 0x000000ff00057c82 */ /* 0x000fe20008000000 */
[----:B------:R-:W-:-:S05]  /*0230*/  UMOV UR4, URZ ;  /* 0x000000ff00047c82 */ /* 0x000fca0008000000 */
.L_x_2:
[----:B0-----:R-:W-:Y:S01]  /*0240*/  IMAD.U32 R16, RZ, RZ, UR8 ;  /* 0x00000008ff107e24 */ /* 0x001fe2000f8e00ff */
[----:B------:R-:W-:-:S05]  /*0250*/  MOV R17, UR9 ;  /* 0x0000000900117c02 */ /* 0x000fca0008000f00 */
[----:B------:R-:W2:Y:S01]  /*0260*/  LDG.E.CONSTANT R6, desc[UR6][R16.64] ;  /* 0x0000000610067981 */ /* 0x000ea2000c1e9900 */
[----:B------:R-:W-:Y:S01]  /*0270*/  UIADD3 UR4, UPT, UPT, UR4, 0x1, URZ ;  /* 0x0000000104047890 */ /* 0x000fe2000fffe0ff */
[C---:B------:R-:W-:Y:S01]  /*0280*/  ISETP.EQ.AND P0, PT, R13.reuse, RZ, PT ;  /* 0x000000ff0d00720c */ /* 0x040fe20003f02270 */
[----:B------:R-:W-:Y:S01]  /*0290*/  UIADD3 UR8, UP1, UPT, UR8, 0x4, URZ ;  /* 0x0000000408087890 */ /* 0x000fe2000ff3e0ff */
[C---:B------:R-:W-:Y:S01]  /*02a0*/  ISETP.EQ.AND P1, PT, R13.reuse, 0x4, PT ;  /* 0x000000040d00780c */ /* 0x040fe20003f22270 */
[----:B------:R-:W-:Y:S01]  /*02b0*/  UISETP.NE.AND UP0, UPT, UR4, 0x6, UPT ;  /* 0x000000060400788c */ /* 0x000fe2000bf05270 */
[C---:B------:R-:W-:Y:S01]  /*02c0*/  ISETP.EQ.AND P2, PT, R13.reuse, 0x8, PT ;  /* 0x000000080d00780c */ /* 0x040fe20003f42270 */
[----:B------:R-:W-:Y:S01]  /*02d0*/  UIADD3.X UR9, UPT, UPT, URZ, UR9, URZ, UP1, !UPT ;  /* 0x00000009ff097290 */ /* 0x000fe20008ffe4ff */
[C---:B------:R-:W-:Y:S02]  /*02e0*/  ISETP.EQ.AND P3, PT, R13.reuse, 0xc, PT ;  /* 0x0000000c0d00780c */ /* 0x040fe40003f62270 */
[----:B------:R-:W-:-:S02]  /*02f0*/  ISETP.EQ.AND P4, PT, R13, 0x10, PT ;  /* 0x000000100d00780c */ /* 0x000fc40003f82270 */
[C---:B------:R-:W-:Y:S01]  /*0300*/  ISETP.EQ.AND P5, PT, R13.reuse, 0x14, PT ;  /* 0x000000140d00780c */ /* 0x040fe20003fa2270 */
[----:B------:R-:W-:Y:S02]  /*0310*/  VIADD R13, R13, 0x4 ;  /* 0x000000040d0d7836 */ /* 0x000fe40000000000 */
[----:B--2---:R-:W-:-:S03]  /*0320*/  IMAD.WIDE.U32 R6, R6, R9, RZ ;  /* 0x0000000906067225 */ /* 0x004fc600078e00ff */
[----:B------:R-:W-:-:S04]  /*0330*/  IADD3 R5, P6, PT, R6, R0, RZ ;  /* 0x0000000006057210 */ /* 0x000fc80007fde0ff */
[----:B------:R-:W-:Y:S01]  /*0340*/  IADD3.X R0, PT, PT, R7, UR5, RZ, P6, !PT ;  /* 0x0000000507007c10 */ /* 0x000fe2000b7fe4ff */
[--C-:B------:R-:W-:Y:S02]  /*0350*/  @P0 IMAD.MOV.U32 R12, RZ, RZ, R5.reuse ;  /* 0x000000ffff0c0224 */ /* 0x100fe400078e0005 */
[--C-:B------:R-:W-:Y:S02]  /*0360*/  @P1 IMAD.MOV.U32 R18, RZ, RZ, R5.reuse ;  /* 0x000000ffff121224 */ /* 0x100fe400078e0005 */
[--C-:B------:R-:W-:Y:S02]  /*0370*/  @P2 IMAD.MOV.U32 R19, RZ, RZ, R5.reuse ;  /* 0x000000ffff132224 */ /* 0x100fe400078e0005 */
[--C-:B------:R-:W-:Y:S02]  /*0380*/  @P3 IMAD.MOV.U32 R20, RZ, RZ, R5.reuse ;  /* 0x000000ffff143224 */ /* 0x100fe400078e0005 */
[--C-:B------:R-:W-:Y:S02]  /*0390*/  @P4 IMAD.MOV.U32 R21, RZ, RZ, R5.reuse ;  /* 0x000000ffff154224 */ /* 0x100fe400078e0005 */
[----:B------:R-:W-:Y:S01]  /*03a0*/  @P5 IMAD.MOV.U32 R22, RZ, RZ, R5 ;  /* 0x000000ffff165224 */ /* 0x000fe200078e0005 */
[----:B------:R-:W-:Y:S06]  /*03b0*/  BRA.U UP0, `(.L_x_2) ;  /* 0xfffffffd00a07547 */ /* 0x000fec000b83ffff */
[----:B------:R-:W-:Y:S01]  /*03c0*/  SHF.R.U32.HI R6, RZ, 0x17, R14 ;  /* 0x00000017ff067819 */ /* 0x000fe2000001160e */
[----:B------:R-:W-:Y:S03]  /*03d0*/  BSSY.RECONVERGENT B1, `(.L_x_3) ;  /* 0x0000028000017945 */ /* 0x000fe60003800200 */
[C---:B------:R-:W-:Y:S02]  /*03e0*/  LOP3.LUT R5, R6.reuse, 0xe0, RZ, 0xc0, !PT ;  /* 0x000000e006057812 */ /* 0x040fe400078ec0ff */
[----:B------:R-:W-:Y:S02]  /*03f0*/  LOP3.LUT P6, RZ, R6, 0x1f, RZ, 0xc0, !PT ;  /* 0x0000001f06ff7812 */ /* 0x000fe400078cc0ff */
[----:B------:R-:W-:-:S04]  /*0400*/  IADD3 R5, PT, PT, R5, -0x80, RZ ;  /* 0xffffff8005057810 */ /* 0x000fc80007ffe0ff */
[----:B------:R-:W-:-:S05]  /*0410*/  SHF.R.U32.HI R5, RZ, 0x5, R5 ;  /* 0x00000005ff057819 */ /* 0x000fca0000011605 */
[----:B------:R-:W-:-:S05]  /*0420*/  IMAD.U32 R9, R5, -0x4, RZ ;  /* 0xfffffffc05097824 */ /* 0x000fca00078e00ff */
[C---:B------:R-:W-:Y:S02]  /*0430*/  ISETP.EQ.AND P3, PT, R9.reuse, -0x18, PT ;  /* 0xffffffe80900780c */ /* 0x040fe40003f62270 */
[C---:B------:R-:W-:Y:S02]  /*0440*/  ISETP.EQ.AND P4, PT, R9.reuse, -0x14, PT ;  /* 0xffffffec0900780c */ /* 0x040fe40003f82270 */
[C---:B------:R-:W-:Y:S02]  /*0450*/  ISETP.EQ.AND P2, PT, R9.reuse, -0x10, PT ;  /* 0xfffffff00900780c */ /* 0x040fe40003f42270 */
[C---:B------:R-:W-:Y:S02]  /*0460*/  ISETP.EQ.AND P1, PT, R9.reuse, -0xc, PT ;  /* 0xfffffff40900780c */ /* 0x040fe40003f22270 */
[C---:B------:R-:W-:Y:S02]  /*0470*/  ISETP.EQ.AND P0, PT, R9.reuse, -0x8, PT ;  /* 0xfffffff80900780c */ /* 0x040fe40003f02270 */
[----:B------:R-:W-:-:S03]  /*0480*/  ISETP.EQ.AND P5, PT, R9, RZ, PT ;  /* 0x000000ff0900720c */ /* 0x000fc60003fa2270 */
[--C-:B------:R-:W-:Y:S01]  /*0490*/  @P3 IMAD.MOV.U32 R5, RZ, RZ, R12.reuse ;  /* 0x000000ffff053224 */ /* 0x100fe200078e000c */
[C---:B------:R-:W-:Y:S01]  /*04a0*/  ISETP.EQ.AND P3, PT, R9.reuse, -0x4, PT ;  /* 0xfffffffc0900780c */ /* 0x040fe20003f62270 */
[----:B------:R-:W-:Y:S02]  /*04b0*/  @P4 IMAD.MOV.U32 R7, RZ, RZ, R12 ;  /* 0x000000ffff074224 */ /* 0x000fe400078e000c */
[--C-:B------:R-:W-:Y:S01]  /*04c0*/  @P4 IMAD.MOV.U32 R5, RZ, RZ, R18.reuse ;  /* 0x000000ffff054224 */ /* 0x100fe200078e0012 */
[----:B------:R-:W-:Y:S01]  /*04d0*/  ISETP.EQ.AND P4, PT, R9, 0x4, PT ;  /* 0x000000040900780c */ /* 0x000fe20003f82270 */
[----:B------:R-:W-:Y:S01]  /*04e0*/  @P2 IMAD.MOV.U32 R7, RZ, RZ, R18 ;  /* 0x000000ffff072224 */ /* 0x000fe200078e0012 */
[----:B------:R-:W-:Y:S01]  /*04f0*/  @P1 MOV R7, R19 ;  /* 0x0000001300071202 */ /* 0x000fe20000000f00 */
[----:B------:R-:W-:Y:S02]  /*0500*/  @P2 IMAD.MOV.U32 R5, RZ, RZ, R19 ;  /* 0x000000ffff052224 */ /* 0x000fe400078e0013 */
[----:B------:R-:W-:-:S02]  /*0510*/  @P1 IMAD.MOV.U32 R5, RZ, RZ, R20 ;  /* 0x000000ffff051224 */ /* 0x000fc400078e0014 */
[----:B------:R-:W-:Y:S02]  /*0520*/  @P0 IMAD.MOV.U32 R7, RZ, RZ, R20 ;  /* 0x000000ffff070224 */ /* 0x000fe400078e0014 */
[--C-:B------:R-:W-:Y:S02]  /*0530*/  @P0 IMAD.MOV.U32 R5, RZ, RZ, R21.reuse ;  /* 0x000000ffff050224 */ /* 0x100fe400078e0015 */
[----:B------:R-:W-:Y:S02]  /*0540*/  @P3 IMAD.MOV.U32 R7, RZ, RZ, R21 ;  /* 0x000000ffff073224 */ /* 0x000fe400078e0015 */
[--C-:B------:R-:W-:Y:S01]  /*0550*/  @P3 IMAD.MOV.U32 R5, RZ, RZ, R22.reuse ;  /* 0x000000ffff053224 */ /* 0x100fe200078e0016 */
[----:B------:R-:W-:Y:S01]  /*0560*/  @P5 MOV R5, R0 ;  /* 0x0000000000055202 */ /* 0x000fe20000000f00 */
[----:B------:R-:W-:Y:S02]  /*0570*/  @P5 IMAD.MOV.U32 R7, RZ, RZ, R22 ;  /* 0x000000ffff075224 */ /* 0x000fe400078e0016 */
[----:B------:R-:W-:Y:S01]  /*0580*/  @P4 IMAD.MOV.U32 R7, RZ, RZ, R0 ;  /* 0x000000ffff074224 */ /* 0x000fe200078e0000 */
[----:B------:R-:W-:Y:S06]  /*0590*/  @!P6 BRA `(.L_x_4) ;  /* 0x00000000002ce947 */ /* 0x000fec0003800000 */
[----:B------:R-:W-:Y:S01]  /*05a0*/  @P2 IMAD.MOV.U32 R16, RZ, RZ, R12 ;  /* 0x000000ffff102224 */ /* 0x000fe200078e000c */
[----:B------:R-:W-:Y:S01]  /*05b0*/  LOP3.LUT R6, R6, 0x1f, RZ, 0xc0, !PT ;  /* 0x0000001f06067812 */ /* 0x000fe200078ec0ff */
[----:B------:R-:W-:Y:S02]  /*05c0*/  @P1 IMAD.MOV.U32 R16, RZ, RZ, R18 ;  /* 0x000000ffff101224 */ /* 0x000fe400078e0012 */
[----:B------:R-:W-:Y:S01]  /*05d0*/  @P0 IMAD.MOV.U32 R16, RZ, RZ, R19 ;  /* 0x000000ffff100224 */ /* 0x000fe200078e0013 */
[----:B------:R-:W-:Y:S01]  /*05e0*/  ISETP.EQ.AND P0, PT, R9, 0x8, PT ;  /* 0x000000080900780c */ /* 0x000fe20003f02270 */
[----:B------:R-:W-:Y:S01]  /*05f0*/  @P3 IMAD.MOV.U32 R16, RZ, RZ, R20 ;  /* 0x000000ffff103224 */ /* 0x000fe200078e0014 */
[----:B------:R-:W-:Y:S01]  /*0600*/  SHF.L.W.U32.HI R5, R7, R6, R5 ;  /* 0x0000000607057219 */ /* 0x000fe20000010e05 */
[----:B------:R-:W-:Y:S01]  /*0610*/  @P5 IMAD.MOV.U32 R16, RZ, RZ, R21 ;  /* 0x000000ffff105224 */ /* 0x000fe200078e0015 */
[----:B------:R-:W-:-:S09]  /*0620*/  @P4 MOV R16, R22 ;  /* 0x0000001600104202 */ /* 0x000fd20000000f00 */
[----:B------:R-:W-:-:S05]  /*0630*/  @P0 IMAD.MOV.U32 R16, RZ, RZ, R0 ;  /* 0x000000ffff100224 */ /* 0x000fca00078e0000 */
[----:B------:R-:W-:-:S07]  /*0640*/  SHF.L.W.U32.HI R7, R16, R6, R7 ;  /* 0x0000000610077219 */ /* 0x000fce0000010e07 */
.L_x_4:
[----:B------:R-:W-:Y:S05]  /*0650*/  BSYNC.RECONVERGENT B1 ;  /* 0x0000000000017941 */ /* 0x000fea0003800200 */
.L_x_3:
[C---:B------:R-:W-:Y:S01]  /*0660*/  SHF.L.W.U32.HI R9, R7.reuse, 0x2, R5 ;  /* 0x0000000207097819 */ /* 0x040fe20000010e05 */
[----:B------:R-:W-:Y:S01]  /*0670*/  IMAD.SHL.U32 R7, R7, 0x4, RZ ;  /* 0x0000000407077824 */ /* 0x000fe200078e00ff */
[----:B------:R-:W-:Y:S01]  /*0680*/  UMOV UR4, 0x54442d19 ;  /* 0x54442d1900047882 */ /* 0x000fe20000000000 */
[----:B------:R-:W-:Y:S01]  /*0690*/  UMOV UR5, 0x3bf921fb ;  /* 0x3bf921fb00057882 */ /* 0x000fe20000000000 */
[----:B------:R-:W-:Y:S02]  /*06a0*/  SHF.R.S32.HI R0, RZ, 0x1f, R9 ;  /* 0x0000001fff007819 */ /* 0x000fe40000011409 */
[----:B------:R-:W-:Y:S02]  /*06b0*/  ISETP.GE.AND P0, PT, R14, RZ, PT ;  /* 0x000000ff0e00720c */ /* 0x000fe40003f06270 */
[C---:B------:R-:W-:Y:S02]  /*06c0*/  LOP3.LUT R6, R0.reuse, R7, RZ, 0x3c, !PT ;  /* 0x0000000700067212 */ /* 0x040fe400078e3cff */
[----:B------:R-:W-:-:S02]  /*06d0*/  LOP3.LUT R7, R0, R9, RZ, 0x3c, !PT ;  /* 0x0000000900077212 */ /* 0x000fc400078e3cff */
[----:B------:R-:W-:Y:S02]  /*06e0*/  SHF.R.U32.HI R0, RZ, 0x1e, R5 ;  /* 0x0000001eff007819 */ /* 0x000fe40000011605 */
[C---:B------:R-:W-:Y:S02]  /*06f0*/  LOP3.LUT R5, R9.reuse, R14, RZ, 0x3c, !PT ;  /* 0x0000000e09057212 */ /* 0x040fe400078e3cff */
[----:B------:R-:W0:Y:S01]  /*0700*/  I2F.F64.S64 R6, R6 ;  /* 0x0000000600067312 */ /* 0x000e220000301c00 */
[----:B------:R-:W-:Y:S02]  /*0710*/  LEA.HI R0, R9, R0, RZ, 0x1 ;  /* 0x0000000009007211 */ /* 0x000fe400078f08ff */
[----:B------:R-:W-:-:S03]  /*0720*/  ISETP.GE.AND P1, PT, R5, RZ, PT ;  /* 0x000000ff0500720c */ /* 0x000fc60003f26270 */
[----:B------:R-:W-:-:S04]  /*0730*/  IMAD.MOV R5, RZ, RZ, -R0 ;  /* 0x000000ffff057224 */ /* 0x000fc800078e0a00 */
[----:B------:R-:W-:Y:S01]  /*0740*/  @!P0 IMAD.MOV.U32 R0, RZ, RZ, R5 ;  /* 0x000000ffff008224 */ /* 0x000fe200078e0005 */
[----:B0-----:R-:W-:-:S10]  /*0750*/  DMUL R16, R6, UR4 ;  /* 0x0000000406107c28 */ /* 0x001fd40008000000 */
[----:B------:R-:W0:Y:S02]  /*0760*/  F2F.F32.F64 R16, R16 ;  /* 0x0000001000107310 */ /* 0x000e240000301000 */
[----:B0-----:R-:W-:-:S07]  /*0770*/  FSEL R5, -R16, R16, !P1 ;  /* 0x0000001010057208 */ /* 0x001fce0004800100 */
.L_x_1:
[----:B------:R-:W-:Y:S05]  /*0780*/  BSYNC.RECONVERGENT B0 ;  /* 0x0000000000007941 */ /* 0x000fea0003800200 */
.L_x_0:
[----:B------:R-:W-:Y:S02]  /*0790*/  IMAD.MOV.U32 R15, RZ, RZ, 0x37cbac00 ;  /* 0x37cbac00ff0f7424 */ /* 0x000fe400078e00ff */
[----:B------:R-:W-:Y:S01]  /*07a0*/  FMUL R6, R5, R5 ;  /* 0x0000000505067220 */ /* 0x000fe20000400000 */
[----:B------:R-:W-:Y:S01]  /*07b0*/  LOP3.LUT R9, R0, 0x1, RZ, 0xc0, !PT ;  /* 0x0000000100097812 */ /* 0x000fe200078ec0ff */
[----:B------:R-:W-:Y:S01]  /*07c0*/  IMAD.MOV.U32 R16, RZ, RZ, 0x3d2aaabb ;  /* 0x3d2aaabbff107424 */ /* 0x000fe200078e00ff */
[----:B------:R-:W-:Y:S01]  /*07d0*/  MOV R13, 0x3effffff ;  /* 0x3effffff000d7802 */ /* 0x000fe20000000f00 */
[----:B------:R-:W-:Y:S01]  /*07e0*/  FFMA R7, R6, R15, -0.0013887860113754868507 ;  /* 0xbab607ed06077423 */ /* 0x000fe2000000000f */
[----:B------:R-:W-:Y:S01]  /*07f0*/  ISETP.NE.U32.AND P0, PT, R9, 0x1, PT ;  /* 0x000000010900780c */ /* 0x000fe20003f05070 */
[----:B------:R-:W-:Y:S01]  /*0800*/  BSSY.RECONVERGENT B0, `(.L_x_5) ;  /* 0x0000068000007945 */ /* 0x000fe20003800200 */
[----:B------:R-:W-:Y:S02]  /*0810*/  LOP3.LUT P1, RZ, R0, 0x2, RZ, 0xc0, !PT ;  /* 0x0000000200ff7812 */ /* 0x000fe4000782c0ff */
[----:B------:R-:W-:-:S02]  /*0820*/  FSEL R7, R7, -0.00019574658654164522886, !P0 ;  /* 0xb94d415307077808 */ /* 0x000fc40004000000 */
[----:B------:R-:W-:Y:S02]  /*0830*/  FSEL R9, R16, 0.0083327032625675201416, !P0 ;  /* 0x3c0885e410097808 */ /* 0x000fe40004000000 */
[----:B------:R-:W-:Y:S02]  /*0840*/  FSEL R0, R5, 1, P0 ;  /* 0x3f80000005007808 */ /* 0x000fe40000000000 */
[----:B------:R-:W-:Y:S01]  /*0850*/  FSEL R24, -R13, -0.16666662693023681641, !P0 ;  /* 0xbe2aaaa80d187808 */ /* 0x000fe20004000100 */
[----:B------:R-:W-:Y:S01]  /*0860*/  FFMA R7, R6, R7, R9 ;  /* 0x0000000706077223 */ /* 0x000fe20000000009 */
[----:B------:R-:W-:Y:S01]  /*0870*/  FSETP.GE.AND P0, PT, |R14|, 105615, PT ;  /* 0x47ce47800e00780b */ /* 0x000fe20003f06200 */
[C---:B------:R-:W-:Y:S02]  /*0880*/  FFMA R17, R6.reuse, R0, RZ ;  /* 0x0000000006117223 */ /* 0x040fe400000000ff */
[----:B------:R-:W-:-:S04]  /*0890*/  FFMA R7, R6, R7, R24 ;  /* 0x0000000706077223 */ /* 0x000fc80000000018 */
[----:B------:R-:W-:-:S04]  /*08a0*/  FFMA R17, R17, R7, R0 ;  /* 0x0000000711117223 */ /* 0x000fc80000000000 */
[----:B------:R-:W-:Y:S02]  /*08b0*/  @P1 FADD R17, RZ, -R17 ;  /* 0x80000011ff111221 */ /* 0x000fe40000000000 */
[----:B------:R-:W-:Y:S05]  /*08c0*/  @!P0 BRA `(.L_x_6) ;  /* 0x00000004006c8947 */ /* 0x000fea0003800000 */
[----:B------:R-:W-:-:S13]  /*08d0*/  FSETP.NEU.AND P0, PT, |R14|, +INF , PT ;  /* 0x7f8000000e00780b */ /* 0x000fda0003f0d200 */
[----:B------:R-:W-:Y:S01]  /*08e0*/  @!P0 FMUL R4, RZ, R14 ;  /* 0x0000000eff048220 */ /* 0x000fe20000400000 */
[----:B------:R-:W-:Y:S01]  /*08f0*/  @!P0 IMAD.MOV.U32 R8, RZ, RZ, RZ ;  /* 0x000000ffff088224 */ /* 0x000fe200078e00ff */
[----:B------:R-:W-:Y:S06]  /*0900*/  @!P0 BRA `(.L_x_6) ;  /* 0x00000004005c8947 */ /* 0x000fec0003800000 */
[----:B------:R-:W0:Y:S01]  /*0910*/  LDC.64 R4, c[0x4][RZ] ;  /* 0x01000000ff047b82 */ /* 0x000e220000000a00 */
[----:B------:R-:W-:Y:S01]  /*0920*/  IMAD.SHL.U32 R0, R14, 0x100, RZ ;  /* 0x000001000e007824 */ /* 0x000fe200078e00ff */
[----:B------:R-:W-:Y:S01]  /*0930*/  UMOV UR4, URZ ;  /* 0x000000ff00047c82 */ /* 0x000fe20008000000 */
[----:B------:R-:W-:Y:S02]  /*0940*/  IMAD.MOV.U32 R23, RZ, RZ, RZ ;  /* 0x000000ffff177224 */ /* 0x000fe400078e00ff */
[----:B------:R-:W-:Y:S01]  /*0950*/  IMAD.MOV.U32 R25, RZ, RZ, RZ ;  /* 0x000000ffff197224 */ /* 0x000fe200078e00ff */
[----:B------:R-:W-:-:S07]  /*0960*/  LOP3.LUT R27, R0, 0x80000000, RZ, 0xfc, !PT ;  /* 0x80000000001b7812 */ /* 0x000fce00078efcff */
.L_x_7:
[----:B0-----:R-:W-:-:S06]  /*0970*/  IMAD.WIDE.U32 R6, R25, 0x4, R4 ;  /* 0x0000000419067825 */ /* 0x001fcc00078e0004 */
[----:B------:R-:W2:Y:S01]  /*0980*/  LDG.E.CONSTANT R6, desc[UR6][R6.64] ;  /* 0x0000000606067981 */ /* 0x000ea2000c1e9900 */
[C---:B------:R-:W-:Y:S02]  /*0990*/  IMAD.SHL.U32 R0, R25.reuse, 0x4, RZ ;  /* 0x0000000419007824 */ /* 0x040fe400078e00ff */
[----:B------:R-:W-:-:S03]  /*09a0*/  VIADD R25, R25, 0x1 ;  /* 0x0000000119197836 */ /* 0x000fc60000000000 */
[C---:B------:R-:W-:Y:S02]  /*09b0*/  ISETP.EQ.AND P0, PT, R0.reuse, RZ, PT ;  /* 0x000000ff0000720c */ /* 0x040fe40003f02270 */
[C---:B------:R-:W-:Y:S02]  /*09c0*/  ISETP.EQ.AND P5, PT, R0.reuse, 0x4, PT ;  /* 0x000000040000780c */ /* 0x040fe40003fa2270 */
[C---:B------:R-:W-:Y:S02]  /*09d0*/  ISETP.EQ.AND P4, PT, R0.reuse, 0x8, PT ;  /* 0x000000080000780c */ /* 0x040fe40003f82270 */
[C---:B------:R-:W-:Y:S02]  /*09e0*/  ISETP.EQ.AND P3, PT, R0.reuse, 0xc, PT ;  /* 0x0000000c0000780c */ /* 0x040fe40003f62270 */
[C---:B------:R-:W-:Y:S02]  /*09f0*/  ISETP.EQ.AND P2, PT, R0.reuse, 0x10, PT ;  /* 0x000000100000780c */ /* 0x040fe40003f42270 */
[----:B------:R-:W-:Y:S01]  /*0a00*/  ISETP.EQ.AND P1, PT, R0, 0x14, PT ;  /* 0x000000140000780c */ /* 0x000fe20003f22270 */
[----:B--2---:R-:W-:-:S03]  /*0a10*/  IMAD.WIDE.U32 R8, R6, R27, RZ ;  /* 0x0000001b06087225 */ /* 0x004fc600078e00ff */
[----:B------:R-:W-:-:S04]  /*0a20*/  IADD3 R0, P6, PT, R8, R23, RZ ;  /* 0x0000001708007210 */ /* 0x000fc80007fde0ff */
[----:B------:R-:W-:Y:S01]  /*0a30*/  IADD3.X R23, PT, PT, R9, UR4, RZ, P6, !PT ;  /* 0x0000000409177c10 */ /* 0x000fe2000b7fe4ff */
[--C-:B------:R-:W-:Y:S01]  /*0a40*/  @P5 IMAD.MOV.U32 R18, RZ, RZ, R0.reuse ;  /* 0x000000ffff125224 */ /* 0x100fe200078e0000 */
[----:B------:R-:W-:Y:S01]  /*0a50*/  ISETP.NE.AND P6, PT, R25, 0x6, PT ;  /* 0x000000061900780c */ /* 0x000fe20003fc5270 */
[--C-:B------:R-:W-:Y:S01]  /*0a60*/  @P4 IMAD.MOV.U32 R19, RZ, RZ, R0.reuse ;  /* 0x000000ffff134224 */ /* 0x100fe200078e0000 */
[----:B------:R-:W-:Y:S01]  /*0a70*/  @P0 MOV R12, R0 ;  /* 0x00000000000c0202 */ /* 0x000fe20000000f00 */
[--C-:B------:R-:W-:Y:S02]  /*0a80*/  @P3 IMAD.MOV.U32 R20, RZ, RZ, R0.reuse ;  /* 0x000000ffff143224 */ /* 0x100fe400078e0000 */
[--C-:B------:R-:W-:Y:S02]  /*0a90*/  @P2 IMAD.MOV.U32 R21, RZ, RZ, R0.reuse ;  /* 0x000000ffff152224 */ /* 0x100fe400078e0000 */
[----:B------:R-:W-:-:S06]  /*0aa0*/  @P1 IMAD.MOV.U32 R22, RZ, RZ, R0 ;  /* 0x000000ffff161224 */ /* 0x000fcc00078e0000 */
[----:B------:R-:W-:Y:S05]  /*0ab0*/  @P6 BRA `(.L_x_7) ;  /* 0xfffffffc00ac6947 */ /* 0x000fea000383ffff */
[----:B------:R-:W-:Y:S01]  /*0ac0*/  SHF.R.U32.HI R6, RZ, 0x17, R14 ;  /* 0x00000017ff067819 */ /* 0x000fe2000001160e */
[----:B------:R-:W-:Y:S03]  /*0ad0*/  BSSY.RECONVERGENT B1, `(.L_x_8) ;  /* 0x0000028000017945 */ /* 0x000fe60003800200 */
[C---:B------:R-:W-:Y:S02]  /*0ae0*/  LOP3.LUT R0, R6.reuse, 0xe0, RZ, 0xc0, !PT ;  /* 0x000000e006007812 */ /* 0x040fe400078ec0ff */
[----:B------:R-:W-:-:S03]  /*0af0*/  LOP3.LUT P6, RZ, R6, 0x1f, RZ, 0xc0, !PT ;  /* 0x0000001f06ff7812 */ /* 0x000fc600078cc0ff */
[----:B------:R-:W-:-:S05]  /*0b00*/  VIADD R0, R0, 0xffffff80 ;  /* 0xffffff8000007836 */ /* 0x000fca0000000000 */
[----:B------:R-:W-:-:S04]  /*0b10*/  SHF.R.U32.HI R0, RZ, 0x5, R0 ;  /* 0x00000005ff007819 */ /* 0x000fc80000011600 */
[----:B------:R-:W-:-:S04]  /*0b20*/  LEA R7, -R0, RZ, 0x2 ;  /* 0x000000ff00077211 */ /* 0x000fc800078e11ff */
[C---:B------:R-:W-:Y:S02]  /*0b30*/  ISETP.EQ.AND P3, PT, R7.reuse, -0x18, PT ;  /* 0xffffffe80700780c */ /* 0x040fe40003f62270 */
[C---:B------:R-:W-:Y:S02]  /*0b40*/  ISETP.EQ.AND P4, PT, R7.reuse, -0x14, PT ;  /* 0xffffffec0700780c */ /* 0x040fe40003f82270 */
[C---:B------:R-:W-:Y:S02]  /*0b50*/  ISETP.EQ.AND P2, PT, R7.reuse, -0x10, PT ;  /* 0xfffffff00700780c */ /* 0x040fe40003f42270 */
[C---:B------:R-:W-:Y:S02]  /*0b60*/  ISETP.EQ.AND P1, PT, R7.reuse, -0xc, PT ;  /* 0xfffffff40700780c */ /* 0x040fe40003f22270 */
[C---:B------:R-:W-:Y:S02]  /*0b70*/  ISETP.EQ.AND P0, PT, R7.reuse, -0x8, PT ;  /* 0xfffffff80700780c */ /* 0x040fe40003f02270 */
[----:B------:R-:W-:-:S03]  /*0b80*/  ISETP.EQ.AND P5, PT, R7, 0x4, PT ;  /* 0x000000040700780c */ /* 0x000fc60003fa2270 */
[--C-:B------:R-:W-:Y:S01]  /*0b90*/  @P3 IMAD.MOV.U32 R0, RZ, RZ, R12.reuse ;  /* 0x000000ffff003224 */ /* 0x100fe200078e000c */
[C---:B------:R-:W-:Y:S01]  /*0ba0*/  ISETP.EQ.AND P3, PT, R7.reuse, -0x4, PT ;  /* 0xfffffffc0700780c */ /* 0x040fe20003f62270 */
[----:B------:R-:W-:Y:S02]  /*0bb0*/  @P4 IMAD.MOV.U32 R4, RZ, RZ, R12 ;  /* 0x000000ffff044224 */ /* 0x000fe400078e000c */
[--C-:B------:R-:W-:Y:S01]  /*0bc0*/  @P4 IMAD.MOV.U32 R0, RZ, RZ, R18.reuse ;  /* 0x000000ffff004224 */ /* 0x100fe200078e0012 */
[----:B------:R-:W-:Y:S01]  /*0bd0*/  ISETP.EQ.AND P4, PT, R7, RZ, PT ;  /* 0x000000ff0700720c */ /* 0x000fe20003f82270 */
[----:B------:R-:W-:Y:S02]  /*0be0*/  @P2 IMAD.MOV.U32 R4, RZ, RZ, R18 ;  /* 0x000000ffff042224 */ /* 0x000fe400078e0012 */
[--C-:B------:R-:W-:Y:S01]  /*0bf0*/  @P2 IMAD.MOV.U32 R0, RZ, RZ, R19.reuse ;  /* 0x000000ffff002224 */ /* 0x100fe200078e0013 */
[----:B------:R-:W-:Y:S01]  /*0c00*/  @P1 MOV R0, R20 ;  /* 0x0000001400001202 */ /* 0x000fe20000000f00 */
[----:B------:R-:W-:-:S02]  /*0c10*/  @P1 IMAD.MOV.U32 R4, RZ, RZ, R19 ;  /* 0x000000ffff041224 */ /* 0x000fc400078e0013 */
[----:B------:R-:W-:Y:S02]  /*0c20*/  @P0 IMAD.MOV.U32 R4, RZ, RZ, R20 ;  /* 0x000000ffff040224 */ /* 0x000fe400078e0014 */
[--C-:B------:R-:W-:Y:S02]  /*0c30*/  @P0 IMAD.MOV.U32 R0, RZ, RZ, R21.reuse ;  /* 0x000000ffff000224 */ /* 0x100fe400078e0015 */
[----:B------:R-:W-:Y:S02]  /*0c40*/  @P3 IMAD.MOV.U32 R4, RZ, RZ, R21 ;  /* 0x000000ffff043224 */ /* 0x000fe400078e0015 */
[--C-:B------:R-:W-:Y:S02]  /*0c50*/  @P3 IMAD.MOV.U32 R0, RZ, RZ, R22.reuse ;  /* 0x000000ffff003224 */ /* 0x100fe400078e0016 */
[----:B------:R-:W-:Y:S01]  /*0c60*/  @P4 IMAD.MOV.U32 R4, RZ, RZ, R22 ;  /* 0x000000ffff044224 */ /* 0x000fe200078e0016 */
[----:B------:R-:W-:Y:S01]  /*0c70*/  @P5 MOV R4, R23 ;  /* 0x0000001700045202 */ /* 0x000fe20000000f00 */
[----:B------:R-:W-:Y:S01]  /*0c80*/  @P4 IMAD.MOV.U32 R0, RZ, RZ, R23 ;  /* 0x000000ffff004224 */ /* 0x000fe200078e0017 */
[----:B------:R-:W-:Y:S06]  /*0c90*/  @!P6 BRA `(.L_x_9) ;  /* 0x00000000002ce947 */ /* 0x000fec0003800000 */
[----:B------:R-:W-:Y:S02]  /*0ca0*/  @P2 IMAD.MOV.U32 R5, RZ, RZ, R12 ;  /* 0x000000ffff052224 */ /* 0x000fe400078e000c */
[----:B------:R-:W-:Y:S02]  /*0cb0*/  @P1 IMAD.MOV.U32 R5, RZ, RZ, R18 ;  /* 0x000000ffff051224 */ /* 0x000fe400078e0012 */
[----:B------:R-:W-:Y:S01]  /*0cc0*/  @P0 IMAD.MOV.U32 R5, RZ, RZ, R19 ;  /* 0x000000ffff050224 */ /* 0x000fe200078e0013 */
[----:B------:R-:W-:Y:S01]  /*0cd0*/  ISETP.EQ.AND P0, PT, R7, 0x8, PT ;  /* 0x000000080700780c */ /* 0x000fe20003f02270 */
[----:B------:R-:W-:Y:S01]  /*0ce0*/  @P3 IMAD.MOV.U32 R5, RZ, RZ, R20 ;  /* 0x000000ffff053224 */ /* 0x000fe200078e0014 */
[----:B------:R-:W-:Y:S01]  /*0cf0*/  LOP3.LUT R7, R6, 0x1f, RZ, 0xc0, !PT ;  /* 0x0000001f06077812 */ /* 0x000fe200078ec0ff */
[----:B------:R-:W-:Y:S02]  /*0d00*/  @P4 IMAD.MOV.U32 R5, RZ, RZ, R21 ;  /* 0x000000ffff054224 */ /* 0x000fe400078e0015 */
[----:B------:R-:W-:Y:S01]  /*0d10*/  @P5 IMAD.MOV.U32 R5, RZ, RZ, R22 ;  /* 0x000000ffff055224 */ /* 0x000fe200078e0016 */
[----:B------:R-:W-:-:S07]  /*0d20*/  SHF.L.W.U32.HI R0, R4, R7, R0 ;  /* 0x0000000704007219 */ /* 0x000fce0000010e00 */
[----:B------:R-:W-:-:S04]  /*0d30*/  @P0 MOV R5, R23 ;  /* 0x0000001700050202 */ /* 0x000fc80000000f00 */
[----:B------:R-:W-:-:S07]  /*0d40*/  SHF.L.W.U32.HI R4, R5, R7, R4 ;  /* 0x0000000705047219 */ /* 0x000fce0000010e04 */
.L_x_9:
[----:B------:R-:W-:Y:S05]  /*0d50*/  BSYNC.RECONVERGENT B1 ;  /* 0x0000000000017941 */ /* 0x000fea0003800200 */
.L_x_8:
        /* <DEDUP_REMOVED lines=18> */
.L_x_6:
[----:B------:R-:W-:Y:S05]  /*0e80*/  BSYNC.RECONVERGENT B0 ;  /* 0x0000000000007941 */ /* 0x000fea0003800200 */
.L_x_5:
[----:B------:R-:W-:Y:S01]  /*0e90*/  FMUL R5, R4, R4 ;  /* 0x0000000404057220 */ /* 0x000fe20000400000 */
[C---:B------:R-:W-:Y:S01]  /*0ea0*/  LOP3.LUT R0, R8.reuse, 0x1, RZ, 0xc0, !PT ;  /* 0x0000000108007812 */ /* 0x040fe200078ec0ff */
[----:B------:R-:W-:Y:S01]  /*0eb0*/  VIADD R8, R8, 0x1 ;  /* 0x0000000108087836 */ /* 0x000fe20000000000 */
[----:B------:R-:W0:Y:S01]  /*0ec0*/  LDCU UR4, c[0x0][0x388] ;  /* 0x00007100ff0477ac */ /* 0x000e220008000800 */
[----:B------:R-:W-:Y:S01]  /*0ed0*/  FFMA R15, R5, R15, -0.0013887860113754868507 ;  /* 0xbab607ed050f7423 */ /* 0x000fe2000000000f */
[----:B------:R-:W-:Y:S01]  /*0ee0*/  ISETP.NE.U32.AND P0, PT, R0, 0x1, PT ;  /* 0x000000010000780c */ /* 0x000fe20003f05070 */
[----:B------:R-:W-:Y:S01]  /*0ef0*/  IMAD.IADD R11, R10, 0x1, R11 ;  /* 0x000000010a0b7824 */ /* 0x000fe200078e020b */
[----:B------:R-:W-:Y:S02]  /*0f00*/  LOP3.LUT P1, RZ, R8, 0x2, RZ, 0xc0, !PT ;  /* 0x0000000208ff7812 */ /* 0x000fe4000782c0ff */
[----:B------:R-:W-:Y:S02]  /*0f10*/  FSEL R16, R16, 0.0083327032625675201416, P0 ;  /* 0x3c0885e410107808 */ /* 0x000fe40000000000 */
[----:B------:R-:W-:-:S02]  /*0f20*/  FSEL R6, R15, -0.00019574658654164522886, P0 ;  /* 0xb94d41530f067808 */ /* 0x000fc40000000000 */
[----:B------:R-:W-:Y:S02]  /*0f30*/  FSEL R0, R4, 1, !P0 ;  /* 0x3f80000004007808 */ /* 0x000fe40004000000 */
[----:B------:R-:W-:Y:S01]  /*0f40*/  FSEL R13, -R13, -0.16666662693023681641, P0 ;  /* 0xbe2aaaa80d0d7808 */ /* 0x000fe20000000100 */
[C---:B------:R-:W-:Y:S02]  /*0f50*/  FFMA R6, R5.reuse, R6, R16 ;  /* 0x0000000605067223 */ /* 0x040fe40000000010 */
[C---:B------:R-:W-:Y:S02]  /*0f60*/  FFMA R7, R5.reuse, R0, RZ ;  /* 0x0000000005077223 */ /* 0x040fe400000000ff */
[----:B------:R-:W-:Y:S01]  /*0f70*/  FFMA R6, R5, R6, R13 ;  /* 0x0000000605067223 */ /* 0x000fe2000000000d */
[----:B0-----:R-:W-:-:S03]  /*0f80*/  ISETP.GE.AND P0, PT, R11, UR4, PT ;  /* 0x000000040b007c0c */ /* 0x001fc6000bf06270 */
[----:B------:R-:W-:-:S04]  /*0f90*/  FFMA R0, R7, R6, R0 ;  /* 0x0000000607007223 */ /* 0x000fc80000000000 */
[----:B------:R-:W-:-:S04]  /*0fa0*/  @P1 FADD R0, RZ, -R0 ;  /* 0x80000000ff001221 */ /* 0x000fc80000000000 */
[----:B------:R-:W-:-:S05]  /*0fb0*/  FMUL R17, R17, R0 ;  /* 0x0000000011117220 */ /* 0x000fca0000400000 */
[----:B------:R0:W-:Y:S01]  /*0fc0*/  STG.E desc[UR6][R2.64], R17 ;  /* 0x0000001102007986 */ /* 0x0001e2000c101906 */
[----:B------:R-:W-:Y:S05]  /*0fd0*/  @!P0 BRA `(.L_x_10) ;  /* 0xfffffff000348947 */ /* 0x000fea000383ffff */
[----:B------:R-:W-:Y:S05]  /*0fe0*/  EXIT ;  /* 0x000000000000794d */ /* 0x000fea0003800000 */
.L_x_11:
[----:B------:R-:W-:-:S00]  /*0ff0*/  BRA `(.L_x_11) ;  /* 0xfffffffc00fc7947 */ /* 0x000fc0000383ffff */
[----:B------:R-:W-:-:S00]  /*1000*/  NOP ;  /* 0x0000000000007918 */ /* 0x000fc00000000000 */
[----:B------:R-:W-:-:S00]  /*1010*/  NOP ;  /* 0x0000000000007918 */ /* 0x000fc00000000000 */
[----:B------:R-:W-:-:S00]  /*1020*/  NOP ;  /* 0x0000000000007918 */ /* 0x000fc00000000000 */
[----:B------:R-:W-:-:S00]  /*1030*/  NOP ;  /* 0x0000000000007918 */ /* 0x000fc00000000000 */
[----:B------:R-:W-:-:S00]  /*1040*/  NOP ;  /* 0x0000000000007918 */ /* 0x000fc00000000000 */
[----:B------:R-:W-:-:S00]  /*1050*/  NOP ;  /* 0x0000000000007918 */ /* 0x000fc00000000000 */
[----:B------:R-:W-:-:S00]  /*1060*/  NOP ;  /* 0x0000000000007918 */ /* 0x000fc00000000000 */
[----:B------:R-:W-:-:S00]  /*1070*/  NOP ;  /* 0x0000000000007918 */ /* 0x000fc00000000000 */
.L_x_12:


//--------------------- .nv.global.init           --------------------------
	.section	.nv.global.init,"aw",@progbits
	.align	4
.nv.global.init:
	.type		__cudart_i2opi_f,@object
	.size		__cudart_i2opi_f,(.L_0 - __cudart_i2opi_f)
__cudart_i2opi_f:
        /*0000*/ 	.byte	0x41, 0x90, 0x43, 0x3c, 0x99, 0x95, 0x62, 0xdb, 0xc0, 0xdd, 0x34, 0xf5, 0xd1, 0x57, 0x27, 0xfc
        /*0010*/ 	.byte	0x29, 0x15, 0x44, 0x4e, 0x6e, 0x83, 0xf9, 0xa2
.L_0:


//--------------------- .nv.shared.reserved.0     --------------------------
	.section	.nv.shared.reserved.0,"aw",@nobits
	.weak		__nv_reservedSMEM_offset_0_alias
	.size		__nv_reservedSMEM_offset_0_alias, 0, 64
	.other		__nv_reservedSMEM_offset_0_alias,@"STO_CUDA_RESERVED_SHARED STV_DEFAULT"
__nv_reservedSMEM_offset_0_alias:
	.zero		0
	.zero		64


//--------------------- .nv.constant0._Z12process_dataPfi --------------------------
	.section	.nv.constant0._Z12process_dataPfi,"a",@progbits
	.sectionflags	@""
	.align	4
.nv.constant0._Z12process_dataPfi:
	.zero		908


//--------------------- SYMBOLS --------------------------

	.type		.nv.reservedSmem.offset0,@object
	.size		.nv.reservedSmem.offset0,0x4
